//
// Generated by NVIDIA NVVM Compiler
//
// Compiler Build ID: CL-36424714
// Cuda compilation tools, release 13.0, V13.0.88
// Based on NVVM 20.0.0
//

.version 9.0
.target sm_100
.address_size 64

	// .globl	_Z24k_axpy_increment_threadsifPfS_

.visible .entry _Z24k_axpy_increment_threadsifPfS_(
	.param .u32 _Z24k_axpy_increment_threadsifPfS__param_0,
	.param .f32 _Z24k_axpy_increment_threadsifPfS__param_1,
	.param .u64 .ptr .align 1 _Z24k_axpy_increment_threadsifPfS__param_2,
	.param .u64 .ptr .align 1 _Z24k_axpy_increment_threadsifPfS__param_3
)
{
	.reg .pred 	%p<7>;
	.reg .b32 	%r<31>;
	.reg .b32 	%f<17>;
	.reg .b64 	%rd<18>;

	ld.param.u32 	%r12, [_Z24k_axpy_increment_threadsifPfS__param_0];
	ld.param.f32 	%f1, [_Z24k_axpy_increment_threadsifPfS__param_1];
	ld.param.u64 	%rd3, [_Z24k_axpy_increment_threadsifPfS__param_2];
	ld.param.u64 	%rd4, [_Z24k_axpy_increment_threadsifPfS__param_3];
	cvta.to.global.u64 	%rd1, %rd4;
	cvta.to.global.u64 	%rd2, %rd3;
	mov.u32 	%r13, %ntid.x;
	mov.u32 	%r14, %ctaid.x;
	mov.u32 	%r15, %tid.x;
	mad.lo.s32 	%r29, %r13, %r14, %r15;
	mov.u32 	%r16, %nctaid.x;
	mul.lo.s32 	%r2, %r13, %r16;
	setp.ge.s32 	%p1, %r29, %r12;
	@%p1 bra 	$L__BB0_7;
	add.s32 	%r17, %r29, %r2;
	max.s32 	%r18, %r12, %r17;
	setp.lt.s32 	%p2, %r17, %r12;
	selp.u32 	%r19, 1, 0, %p2;
	add.s32 	%r20, %r17, %r19;
	sub.s32 	%r21, %r18, %r20;
	div.u32 	%r22, %r21, %r2;
	add.s32 	%r3, %r22, %r19;
	and.b32  	%r23, %r3, 3;
	setp.eq.s32 	%p3, %r23, 3;
	@%p3 bra 	$L__BB0_4;
	add.s32 	%r24, %r3, 1;
	and.b32  	%r25, %r24, 3;
	neg.s32 	%r27, %r25;
$L__BB0_3:
	.pragma "nounroll";
	mul.wide.s32 	%rd5, %r29, 4;
	add.s64 	%rd6, %rd1, %rd5;
	add.s64 	%rd7, %rd2, %rd5;
	ld.global.f32 	%f2, [%rd7];
	ld.global.f32 	%f3, [%rd6];
	fma.rn.f32 	%f4, %f1, %f2, %f3;
	st.global.f32 	[%rd6], %f4;
	add.s32 	%r29, %r29, %r2;
	add.s32 	%r27, %r27, 1;
	setp.ne.s32 	%p4, %r27, 0;
	@%p4 bra 	$L__BB0_3;
$L__BB0_4:
	setp.lt.u32 	%p5, %r3, 3;
	@%p5 bra 	$L__BB0_7;
	mul.wide.s32 	%rd11, %r2, 4;
	shl.b32 	%r26, %r2, 2;
$L__BB0_6:
	mul.wide.s32 	%rd8, %r29, 4;
	add.s64 	%rd9, %rd2, %rd8;
	ld.global.f32 	%f5, [%rd9];
	add.s64 	%rd10, %rd1, %rd8;
	ld.global.f32 	%f6, [%rd10];
	fma.rn.f32 	%f7, %f1, %f5, %f6;
	st.global.f32 	[%rd10], %f7;
	add.s64 	%rd12, %rd9, %rd11;
	ld.global.f32 	%f8, [%rd12];
	add.s64 	%rd13, %rd10, %rd11;
	ld.global.f32 	%f9, [%rd13];
	fma.rn.f32 	%f10, %f1, %f8, %f9;
	st.global.f32 	[%rd13], %f10;
	add.s64 	%rd14, %rd12, %rd11;
	ld.global.f32 	%f11, [%rd14];
	add.s64 	%rd15, %rd13, %rd11;
	ld.global.f32 	%f12, [%rd15];
	fma.rn.f32 	%f13, %f1, %f11, %f12;
	st.global.f32 	[%rd15], %f13;
	add.s64 	%rd16, %rd14, %rd11;
	ld.global.f32 	%f14, [%rd16];
	add.s64 	%rd17, %rd15, %rd11;
	ld.global.f32 	%f15, [%rd17];
	fma.rn.f32 	%f16, %f1, %f14, %f15;
	st.global.f32 	[%rd17], %f16;
	add.s32 	%r29, %r26, %r29;
	setp.lt.s32 	%p6, %r29, %r12;
	@%p6 bra 	$L__BB0_6;
$L__BB0_7:
	ret;

}


// ===== COMPILED SASS (sm_100) =====

	.target	sm_100

	.elftype	@"ET_EXEC"


//--------------------- .note.nv.tkinfo           --------------------------
	.section	.note.nv.tkinfo,"",@"SHT_NOTE"
	.sectionflags	@"SHF_NOTE_NV_TKINFO"
	.tkinfo
        /*0018*/ 	.word	0x00000002
        /*0030*/ 	.string	""
        /*0030*/ 	.string	"ptxas"
        /*0030*/ 	.string	"Cuda compilation tools, release 13.0, V13.0.88"
        /*0030*/ 	.string	"Build cuda_13.0.r13.0/compiler.36424714_0"
        /*0030*/ 	.string	"-arch sm_100 -m 64 "



//--------------------- .note.nv.cuinfo           --------------------------
	.section	.note.nv.cuinfo,"",@"SHT_NOTE"
	.sectionflags	@"SHF_NOTE_NV_CUINFO"
        /*0018*/ 	.short	0x0002
        /*001a*/ 	.short	0x0064
        /*001c*/ 	.short	0x0082
	.zero		2


//--------------------- .nv.info                  --------------------------
	.section	.nv.info,"",@"SHT_CUDA_INFO"
	.align	4


	//----- nvinfo : EIATTR_REGCOUNT
	.align		4
        /*0000*/ 	.byte	0x04, 0x2f
        /*0002*/ 	.short	(.L_1 - .L_0)
	.align		4
.L_0:
        /*0004*/ 	.word	index@(_Z24k_axpy_increment_threadsifPfS_)
        /*0008*/ 	.word	0x00000018


	//----- nvinfo : EIATTR_FRAME_SIZE
	.align		4
.L_1:
        /*000c*/ 	.byte	0x04, 0x11
        /*000e*/ 	.short	(.L_3 - .L_2)
	.align		4
.L_2:
        /*0010*/ 	.word	index@(_Z24k_axpy_increment_threadsifPfS_)
        /*0014*/ 	.word	0x00000000


	//----- nvinfo : EIATTR_MIN_STACK_SIZE
	.align		4
.L_3:
        /*0018*/ 	.byte	0x04, 0x12
        /*001a*/ 	.short	(.L_5 - .L_4)
	.align		4
.L_4:
        /*001c*/ 	.word	index@(_Z24k_axpy_increment_threadsifPfS_)
        /*0020*/ 	.word	0x00000000
.L_5:


//--------------------- .nv.compat                --------------------------
	.section	.nv.compat,"",@"SHT_CUDA_COMPAT_INFO"
	.align	4
        /*0000*/ 	.byte	0x02, 0x09, 0x00, 0x00, 0x02, 0x02, 0x01, 0x00, 0x02, 0x05, 0x05, 0x00, 0x03, 0x07, 0x01, 0x01
        /*0010*/ 	.byte	0x02, 0x03, 0x00, 0x00, 0x02, 0x06, 0x01, 0x00, 0x04, 0x0b, 0x08, 0x00, 0x09, 0x00, 0x00, 0x00
        /*0020*/ 	.byte	0x00, 0x00, 0x00, 0x00


//--------------------- .nv.info._Z24k_axpy_increment_threadsifPfS_ --------------------------
	.section	.nv.info._Z24k_axpy_increment_threadsifPfS_,"",@"SHT_CUDA_INFO"
	.sectionflags	@""
	.align	4


	//----- nvinfo : EIATTR_CUDA_API_VERSION
	.align		4
        /*0000*/ 	.byte	0x04, 0x37
        /*0002*/ 	.short	(.L_7 - .L_6)
.L_6:
        /*0004*/ 	.word	0x00000082


	//----- nvinfo : EIATTR_KPARAM_INFO
	.align		4
.L_7:
        /*0008*/ 	.byte	0x04, 0x17
        /*000a*/ 	.short	(.L_9 - .L_8)
.L_8:
        /*000c*/ 	.word	0x00000000
        /*0010*/ 	.short	0x0003
        /*0012*/ 	.short	0x0010
        /*0014*/ 	.byte	0x00, 0xf5, 0x21, 0x00


	//----- nvinfo : EIATTR_KPARAM_INFO
	.align		4
.L_9:
        /*0018*/ 	.byte	0x04, 0x17
        /*001a*/ 	.short	(.L_11 - .L_10)
.L_10:
        /*001c*/ 	.word	0x00000000
        /*0020*/ 	.short	0x0002
        /*0022*/ 	.short	0x0008
        /*0024*/ 	.byte	0x00, 0xf5, 0x21, 0x00


	//----- nvinfo : EIATTR_KPARAM_INFO
	.align		4
.L_11:
        /*0028*/ 	.byte	0x04, 0x17
        /*002a*/ 	.short	(.L_13 - .L_12)
.L_12:
        /*002c*/ 	.word	0x00000000
        /*0030*/ 	.short	0x0001
        /*0032*/ 	.short	0x0004
        /*0034*/ 	.byte	0x00, 0xf0, 0x11, 0x00


	//----- nvinfo : EIATTR_KPARAM_INFO
	.align		4
.L_13:
        /*0038*/ 	.byte	0x04, 0x17
        /*003a*/ 	.short	(.L_15 - .L_14)
.L_14:
        /*003c*/ 	.word	0x00000000
        /*0040*/ 	.short	0x0000
        /*0042*/ 	.short	0x0000
        /*0044*/ 	.byte	0x00, 0xf0, 0x11, 0x00


	//----- nvinfo : EIATTR_SPARSE_MMA_MASK
	.align		4
.L_15:
        /*0048*/ 	.byte	0x03, 0x50
        /*004a*/ 	.short	0x0000


	//----- nvinfo : EIATTR_MAXREG_COUNT
	.align		4
        /*004c*/ 	.byte	0x03, 0x1b
        /*004e*/ 	.short	0x00ff


	//----- nvinfo : EIATTR_MERCURY_ISA_VERSION
	.align		4
        /*0050*/ 	.byte	0x03, 0x5f
        /*0052*/ 	.short	0x0101


	//----- nvinfo : EIATTR_VRC_CTA_INIT_COUNT
	.align		4
        /*0054*/ 	.byte	0x02, 0x4a
	.zero		1
	.zero		1


	//----- nvinfo : EIATTR_EXIT_INSTR_OFFSETS
	.align		4
        /*0058*/ 	.byte	0x04, 0x1c
        /*005a*/ 	.short	(.L_17 - .L_16)


	//   ....[0]....
.L_16:
        /*005c*/ 	.word	0x00000090


	//   ....[1]....
        /*0060*/ 	.word	0x000003a0


	//   ....[2]....
        /*0064*/ 	.word	0x00000580


	//----- nvinfo : EIATTR_CRS_STACK_SIZE
	.align		4
.L_17:
        /*0068*/ 	.byte	0x04, 0x1e
        /*006a*/ 	.short	(.L_19 - .L_18)
.L_18:
        /*006c*/ 	.word	0x00000000


	//----- nvinfo : EIATTR_CBANK_PARAM_SIZE
	.align		4
.L_19:
        /*0070*/ 	.byte	0x03, 0x19
        /*0072*/ 	.short	0x0018


	//----- nvinfo : EIATTR_PARAM_CBANK
	.align		4
        /*0074*/ 	.byte	0x04, 0x0a
        /*0076*/ 	.short	(.L_21 - .L_20)
	.align		4
.L_20:
        /*0078*/ 	.word	index@(.nv.constant0._Z24k_axpy_increment_threadsifPfS_)
        /*007c*/ 	.short	0x0380
        /*007e*/ 	.short	0x0018


	//----- nvinfo : EIATTR_SW_WAR
	.align		4
.L_21:
        /*0080*/ 	.byte	0x04, 0x36
        /*0082*/ 	.short	(.L_23 - .L_22)
.L_22:
        /*0084*/ 	.word	0x00000008
.L_23:


//--------------------- .nv.callgraph             --------------------------
	.section	.nv.callgraph,"",@"SHT_CUDA_CALLGRAPH"
	.align	4
	.sectionentsize	8
	.align		4
        /*0000*/ 	.word	0x00000000
	.align		4
        /*0004*/ 	.word	0xffffffff
	.align		4
        /*0008*/ 	.word	0x00000000
	.align		4
        /*000c*/ 	.word	0xfffffffe
	.align		4
        /*0010*/ 	.word	0x00000000
	.align		4
        /*0014*/ 	.word	0xfffffffd
	.align		4
        /*0018*/ 	.word	0x00000000
	.align		4
        /*001c*/ 	.word	0xfffffffc


//--------------------- .text._Z24k_axpy_increment_threadsifPfS_ --------------------------
	.section	.text._Z24k_axpy_increment_threadsifPfS_,"ax",@progbits
	.align	128
        .global         _Z24k_axpy_increment_threadsifPfS_
        .type           _Z24k_axpy_increment_threadsifPfS_,@function
        .size           _Z24k_axpy_increment_threadsifPfS_,(.L_x_5 - _Z24k_axpy_increment_threadsifPfS_)
        .other          _Z24k_axpy_increment_threadsifPfS_,@"STO_CUDA_ENTRY STV_DEFAULT"
_Z24k_axpy_increment_threadsifPfS_:
.text._Z24k_axpy_increment_threadsifPfS_:
[----:B------:R-:W-:Y:S01]  /*0000*/  LDC R1, c[0x0][0x37c] ;  /* 0x0000df00ff017b82 */ /* 0x000fe20000000800 */
[----:B------:R-:W0:Y:S01]  /*0010*/  S2R R3, SR_CTAID.X ;  /* 0x0000000000037919 */ /* 0x000e220000002500 */
[----:B------:R-:W0:Y:S06]  /*0020*/  LDCU UR4, c[0x0][0x360] ;  /* 0x00006c00ff0477ac */ /* 0x000e2c0008000800 */
[----:B------:R-:W1:Y:S01]  /*0030*/  LDC R2, c[0x0][0x370] ;  /* 0x0000dc00ff027b82 */ /* 0x000e620000000800 */
[----:B------:R-:W0:Y:S01]  /*0040*/  S2R R0, SR_TID.X ;  /* 0x0000000000007919 */ /* 0x000e220000002100 */
[----:B------:R-:W2:Y:S01]  /*0050*/  LDCU UR6, c[0x0][0x380] ;  /* 0x00007000ff0677ac */ /* 0x000ea20008000800 */
[----:B0-----:R-:W-:-:S02]  /*0060*/  IMAD R3, R3, UR4, R0 ;  /* 0x0000000403037c24 */ /* 0x001fc4000f8e0200 */
[----:B-1----:R-:W-:-:S03]  /*0070*/  IMAD R0, R2, UR4, RZ ;  /* 0x0000000402007c24 */ /* 0x002fc6000f8e02ff */
[----:B--2---:R-:W-:-:S13]  /*0080*/  ISETP.GE.AND P0, PT, R3, UR6, PT ;  /* 0x0000000603007c0c */ /* 0x004fda000bf06270 */
[----:B------:R-:W-:Y:S05]  /*0090*/  @P0 EXIT ;  /* 0x000000000000094d */ /* 0x000fea0003800000 */
[----:B------:R-:W0:Y:S01]  /*00a0*/  I2F.U32.RP R8, R0 ;  /* 0x0000000000087306 */ /* 0x000e220000209000 */
[C---:B------:R-:W-:Y:S01]  /*00b0*/  IMAD.IADD R2, R0.reuse, 0x1, R3 ;  /* 0x0000000100027824 */ /* 0x040fe200078e0203 */
[----:B------:R-:W-:Y:S01]  /*00c0*/  IADD3 R9, PT, PT, RZ, -R0, RZ ;  /* 0x80000000ff097210 */ /* 0x000fe20007ffe0ff */
[----:B------:R-:W1:Y:S01]  /*00d0*/  LDCU UR8, c[0x0][0x384] ;  /* 0x00007080ff0877ac */ /* 0x000e620008000800 */
[----:B------:R-:W-:Y:S01]  /*00e0*/  ISETP.NE.U32.AND P2, PT, R0, RZ, PT ;  /* 0x000000ff0000720c */ /* 0x000fe20003f45070 */
[----:B------:R-:W-:Y:S01]  /*00f0*/  BSSY.RECONVERGENT B0, `(.L_x_0) ;  /* 0x000002a000007945 */ /* 0x000fe20003800200 */
[C---:B------:R-:W-:Y:S01]  /*0100*/  ISETP.GE.AND P0, PT, R2.reuse, UR6, PT ;  /* 0x0000000602007c0c */ /* 0x040fe2000bf06270 */
[----:B------:R-:W2:Y:S01]  /*0110*/  LDCU.64 UR4, c[0x0][0x358] ;  /* 0x00006b00ff0477ac */ /* 0x000ea20008000a00 */
[----:B------:R-:W-:Y:S02]  /*0120*/  VIMNMX R7, PT, PT, R2, UR6, !PT ;  /* 0x0000000602077c48 */ /* 0x000fe4000ffe0100 */
[----:B------:R-:W-:Y:S01]  /*0130*/  SEL R6, RZ, 0x1, P0 ;  /* 0x00000001ff067807 */ /* 0x000fe20000000000 */
[----:B------:R-:W3:Y:S03]  /*0140*/  LDCU UR7, c[0x0][0x384] ;  /* 0x00007080ff0777ac */ /* 0x000ee60008000800 */
[----:B------:R-:W-:Y:S01]  /*0150*/  IADD3 R7, PT, PT, R7, -R2, -R6 ;  /* 0x8000000207077210 */ /* 0x000fe20007ffe806 */
[----:B0-----:R-:W0:Y:S02]  /*0160*/  MUFU.RCP R8, R8 ;  /* 0x0000000800087308 */ /* 0x001e240000001000 */
[----:B0-----:R-:W-:-:S06]  /*0170*/  IADD3 R4, PT, PT, R8, 0xffffffe, RZ ;  /* 0x0ffffffe08047810 */ /* 0x001fcc0007ffe0ff */
[----:B------:R0:W4:Y:S02]  /*0180*/  F2I.FTZ.U32.TRUNC.NTZ R5, R4 ;  /* 0x0000000400057305 */ /* 0x000124000021f000 */
[----:B0-----:R-:W-:Y:S02]  /*0190*/  HFMA2 R4, -RZ, RZ, 0, 0 ;  /* 0x00000000ff047431 */ /* 0x001fe400000001ff */
[----:B----4-:R-:W-:-:S04]  /*01a0*/  IMAD R9, R9, R5, RZ ;  /* 0x0000000509097224 */ /* 0x010fc800078e02ff */
[----:B------:R-:W-:-:S06]  /*01b0*/  IMAD.HI.U32 R8, R5, R9, R4 ;  /* 0x0000000905087227 */ /* 0x000fcc00078e0004 */
[----:B------:R-:W-:-:S05]  /*01c0*/  IMAD.HI.U32 R5, R8, R7, RZ ;  /* 0x0000000708057227 */ /* 0x000fca00078e00ff */
[----:B------:R-:W-:-:S05]  /*01d0*/  IADD3 R2, PT, PT, -R5, RZ, RZ ;  /* 0x000000ff05027210 */ /* 0x000fca0007ffe1ff */
[----:B------:R-:W-:-:S05]  /*01e0*/  IMAD R7, R0, R2, R7 ;  /* 0x0000000200077224 */ /* 0x000fca00078e0207 */
[----:B------:R-:W-:-:S13]  /*01f0*/  ISETP.GE.U32.AND P0, PT, R7, R0, PT ;  /* 0x000000000700720c */ /* 0x000fda0003f06070 */
[----:B------:R-:W-:Y:S01]  /*0200*/  @P0 IMAD.IADD R7, R7, 0x1, -R0 ;  /* 0x0000000107070824 */ /* 0x000fe200078e0a00 */
[----:B------:R-:W-:-:S04]  /*0210*/  @P0 IADD3 R5, PT, PT, R5, 0x1, RZ ;  /* 0x0000000105050810 */ /* 0x000fc80007ffe0ff */
[----:B------:R-:W-:-:S13]  /*0220*/  ISETP.GE.U32.AND P1, PT, R7, R0, PT ;  /* 0x000000000700720c */ /* 0x000fda0003f26070 */
[----:B------:R-:W-:Y:S02]  /*0230*/  @P1 IADD3 R5, PT, PT, R5, 0x1, RZ ;  /* 0x0000000105051810 */ /* 0x000fe40007ffe0ff */
[----:B------:R-:W-:-:S05]  /*0240*/  @!P2 LOP3.LUT R5, RZ, R0, RZ, 0x33, !PT ;  /* 0x00000000ff05a212 */ /* 0x000fca00078e33ff */
[----:B------:R-:W-:-:S05]  /*0250*/  IMAD.IADD R2, R6, 0x1, R5 ;  /* 0x0000000106027824 */ /* 0x000fca00078e0205 */
[C---:B------:R-:W-:Y:S02]  /*0260*/  LOP3.LUT R4, R2.reuse, 0x3, RZ, 0xc0, !PT ;  /* 0x0000000302047812 */ /* 0x040fe400078ec0ff */
[----:B------:R-:W-:Y:S02]  /*0270*/  ISETP.GE.U32.AND P1, PT, R2, 0x3, PT ;  /* 0x000000030200780c */ /* 0x000fe40003f26070 */
[----:B------:R-:W-:-:S13]  /*0280*/  ISETP.NE.AND P0, PT, R4, 0x3, PT ;  /* 0x000000030400780c */ /* 0x000fda0003f05270 */
[----:B-123--:R-:W-:Y:S05]  /*0290*/  @!P0 BRA `(.L_x_1) ;  /* 0x00000000003c8947 */ /* 0x00efea0003800000 */
[----:B------:R-:W0:Y:S01]  /*02a0*/  LDC.64 R8, c[0x0][0x390] ;  /* 0x0000e400ff087b82 */ /* 0x000e220000000a00 */
[----:B------:R-:W-:-:S04]  /*02b0*/  IADD3 R2, PT, PT, R2, 0x1, RZ ;  /* 0x0000000102027810 */ /* 0x000fc80007ffe0ff */
[----:B------:R-:W-:-:S03]  /*02c0*/  LOP3.LUT R2, R2, 0x3, RZ, 0xc0, !PT ;  /* 0x0000000302027812 */ /* 0x000fc600078ec0ff */
[----:B------:R-:W1:Y:S01]  /*02d0*/  LDC.64 R10, c[0x0][0x388] ;  /* 0x0000e200ff0a7b82 */ /* 0x000e620000000a00 */
[----:B------:R-:W-:-:S07]  /*02e0*/  IADD3 R2, PT, PT, -R2, RZ, RZ ;  /* 0x000000ff02027210 */ /* 0x000fce0007ffe1ff */
.L_x_2:
[----:B-1----:R-:W-:-:S04]  /*02f0*/  IMAD.WIDE R6, R3, 0x4, R10 ;  /* 0x0000000403067825 */ /* 0x002fc800078e020a */
[----:B0-2---:R-:W-:Y:S02]  /*0300*/  IMAD.WIDE R4, R3, 0x4, R8 ;  /* 0x0000000403047825 */ /* 0x005fe400078e0208 */
[----:B------:R-:W2:Y:S04]  /*0310*/  LDG.E R6, desc[UR4][R6.64] ;  /* 0x0000000406067981 */ /* 0x000ea8000c1e1900 */
[----:B------:R-:W2:Y:S01]  /*0320*/  LDG.E R13, desc[UR4][R4.64] ;  /* 0x00000004040d7981 */ /* 0x000ea2000c1e1900 */
[----:B------:R-:W-:Y:S01]  /*0330*/  VIADD R2, R2, 0x1 ;  /* 0x0000000102027836 */ /* 0x000fe20000000000 */
[----:B------:R-:W-:-:S04]  /*0340*/  IADD3 R3, PT, PT, R0, R3, RZ ;  /* 0x0000000300037210 */ /* 0x000fc80007ffe0ff */
[----:B------:R-:W-:Y:S01]  /*0350*/  ISETP.NE.AND P0, PT, R2, RZ, PT ;  /* 0x000000ff0200720c */ /* 0x000fe20003f05270 */
[----:B--2---:R-:W-:-:S05]  /*0360*/  FFMA R13, R6, UR7, R13 ;  /* 0x00000007060d7c23 */ /* 0x004fca000800000d */
[----:B------:R2:W-:Y:S07]  /*0370*/  STG.E desc[UR4][R4.64], R13 ;  /* 0x0000000d04007986 */ /* 0x0005ee000c101904 */
[----:B------:R-:W-:Y:S05]  /*0380*/  @P0 BRA `(.L_x_2) ;  /* 0xfffffffc00d80947 */ /* 0x000fea000383ffff */
.L_x_1:
[----:B------:R-:W-:Y:S05]  /*0390*/  BSYNC.RECONVERGENT B0 ;  /* 0x0000000000007941 */ /* 0x000fea0003800200 */
.L_x_0:
[----:B------:R-:W-:Y:S05]  /*03a0*/  @!P1 EXIT ;  /* 0x000000000000994d */ /* 0x000fea0003800000 */
.L_x_3:
[----:B-12---:R-:W0:Y:S08]  /*03b0*/  LDC.64 R4, c[0x0][0x388] ;  /* 0x0000e200ff047b82 */ /* 0x006e300000000a00 */
[----:B------:R-:W1:Y:S01]  /*03c0*/  LDC.64 R6, c[0x0][0x390] ;  /* 0x0000e400ff067b82 */ /* 0x000e620000000a00 */
[----:B0-----:R-:W-:-:S05]  /*03d0*/  IMAD.WIDE R12, R3, 0x4, R4 ;  /* 0x00000004030c7825 */ /* 0x001fca00078e0204 */
[----:B------:R-:W2:Y:S01]  /*03e0*/  LDG.E R2, desc[UR4][R12.64] ;  /* 0x000000040c027981 */ /* 0x000ea2000c1e1900 */
[----:B-1----:R-:W-:-:S05]  /*03f0*/  IMAD.WIDE R14, R3, 0x4, R6 ;  /* 0x00000004030e7825 */ /* 0x002fca00078e0206 */
[----:B------:R-:W2:Y:S01]  /*0400*/  LDG.E R5, desc[UR4][R14.64] ;  /* 0x000000040e057981 */ /* 0x000ea2000c1e1900 */
[----:B------:R-:W-:-:S04]  /*0410*/  IMAD.WIDE R6, R0, 0x4, R14 ;  /* 0x0000000400067825 */ /* 0x000fc800078e020e */
[----:B--2---:R-:W-:Y:S01]  /*0420*/  FFMA R17, R2, UR8, R5 ;  /* 0x0000000802117c23 */ /* 0x004fe20008000005 */
[----:B------:R-:W-:-:S04]  /*0430*/  IMAD.WIDE R4, R0, 0x4, R12 ;  /* 0x0000000400047825 */ /* 0x000fc800078e020c */
[----:B------:R0:W-:Y:S04]  /*0440*/  STG.E desc[UR4][R14.64], R17 ;  /* 0x000000110e007986 */ /* 0x0001e8000c101904 */
[----:B------:R-:W2:Y:S04]  /*0450*/  LDG.E R2, desc[UR4][R4.64] ;  /* 0x0000000404027981 */ /* 0x000ea8000c1e1900 */
[----:B------:R-:W2:Y:S01]  /*0460*/  LDG.E R9, desc[UR4][R6.64] ;  /* 0x0000000406097981 */ /* 0x000ea2000c1e1900 */
[----:B------:R-:W-:-:S04]  /*0470*/  IMAD.WIDE R10, R0, 0x4, R6 ;  /* 0x00000004000a7825 */ /* 0x000fc800078e0206 */
[----:B--2---:R-:W-:Y:S01]  /*0480*/  FFMA R19, R2, UR8, R9 ;  /* 0x0000000802137c23 */ /* 0x004fe20008000009 */
[----:B------:R-:W-:-:S04]  /*0490*/  IMAD.WIDE R8, R0, 0x4, R4 ;  /* 0x0000000400087825 */ /* 0x000fc800078e0204 */
[----:B------:R1:W-:Y:S04]  /*04a0*/  STG.E desc[UR4][R6.64], R19 ;  /* 0x0000001306007986 */ /* 0x0003e8000c101904 */
[----:B------:R-:W2:Y:S04]  /*04b0*/  LDG.E R2, desc[UR4][R8.64] ;  /* 0x0000000408027981 */ /* 0x000ea8000c1e1900 */
[----:B------:R-:W2:Y:S01]  /*04c0*/  LDG.E R13, desc[UR4][R10.64] ;  /* 0x000000040a0d7981 */ /* 0x000ea2000c1e1900 */
[----:B0-----:R-:W-:-:S04]  /*04d0*/  IMAD.WIDE R14, R0, 0x4, R10 ;  /* 0x00000004000e7825 */ /* 0x001fc800078e020a */
[----:B--2---:R-:W-:Y:S01]  /*04e0*/  FFMA R21, R2, UR8, R13 ;  /* 0x0000000802157c23 */ /* 0x004fe2000800000d */
[----:B------:R-:W-:-:S04]  /*04f0*/  IMAD.WIDE R12, R0, 0x4, R8 ;  /* 0x00000004000c7825 */ /* 0x000fc800078e0208 */
[----:B------:R1:W-:Y:S04]  /*0500*/  STG.E desc[UR4][R10.64], R21 ;  /* 0x000000150a007986 */ /* 0x0003e8000c101904 */
[----:B------:R-:W2:Y:S04]  /*0510*/  LDG.E R12, desc[UR4][R12.64] ;  /* 0x000000040c0c7981 */ /* 0x000ea8000c1e1900 */
[----:B------:R-:W2:Y:S01]  /*0520*/  LDG.E R5, desc[UR4][R14.64] ;  /* 0x000000040e057981 */ /* 0x000ea2000c1e1900 */
[----:B------:R-:W-:-:S04]  /*0530*/  LEA R3, R0, R3, 0x2 ;  /* 0x0000000300037211 */ /* 0x000fc800078e10ff */
[----:B------:R-:W-:Y:S01]  /*0540*/  ISETP.GE.AND P0, PT, R3, UR6, PT ;  /* 0x0000000603007c0c */ /* 0x000fe2000bf06270 */
[----:B--2---:R-:W-:-:S05]  /*0550*/  FFMA R5, R12, UR8, R5 ;  /* 0x000000080c057c23 */ /* 0x004fca0008000005 */
[----:B------:R1:W-:Y:S07]  /*0560*/  STG.E desc[UR4][R14.64], R5 ;  /* 0x000000050e007986 */ /* 0x0003ee000c101904 */
[----:B------:R-:W-:Y:S05]  /*0570*/  @!P0 BRA `(.L_x_3) ;  /* 0xfffffffc008c8947 */ /* 0x000fea000383ffff */
[----:B------:R-:W-:Y:S05]  /*0580*/  EXIT ;  /* 0x000000000000794d */ /* 0x000fea0003800000 */
.L_x_4:
[----:B------:R-:W-:-:S00]  /*0590*/  BRA `(.L_x_4) ;  /* 0xfffffffc00fc7947 */ /* 0x000fc0000383ffff */
[----:B------:R-:W-:-:S00]  /*05a0*/  NOP ;  /* 0x0000000000007918 */ /* 0x000fc00000000000 */
        /* <DEDUP_REMOVED lines=13> */
.L_x_5:


//--------------------- .nv.shared.reserved.0     --------------------------
	.section	.nv.shared.reserved.0,"aw",@nobits
	.weak		__nv_reservedSMEM_offset_0_alias
	.size		__nv_reservedSMEM_offset_0_alias, 0, 64
	.other		__nv_reservedSMEM_offset_0_alias,@"STO_CUDA_RESERVED_SHARED STV_DEFAULT"
__nv_reservedSMEM_offset_0_alias:
	.zero		0
	.zero		64


//--------------------- .nv.constant0._Z24k_axpy_increment_threadsifPfS_ --------------------------
	.section	.nv.constant0._Z24k_axpy_increment_threadsifPfS_,"a",@progbits
	.sectionflags	@""
	.align	4
.nv.constant0._Z24k_axpy_increment_threadsifPfS_:
	.zero		920


//--------------------- SYMBOLS --------------------------

	.type		.nv.reservedSmem.offset0,@object
	.size		.nv.reservedSmem.offset0,0x4
